//
// Generated by NVIDIA NVVM Compiler
//
// Compiler Build ID: CL-36424714
// Cuda compilation tools, release 13.0, V13.0.88
// Based on NVVM 20.0.0
//

.version 9.0
.target sm_100
.address_size 64

	// .globl	matrixMul

.visible .entry matrixMul(
	.param .u64 .ptr .align 1 matrixMul_param_0,
	.param .u64 .ptr .align 1 matrixMul_param_1,
	.param .u64 .ptr .align 1 matrixMul_param_2,
	.param .u32 matrixMul_param_3,
	.param .u32 matrixMul_param_4,
	.param .u32 matrixMul_param_5
)
{
	.reg .pred 	%p<13>;
	.reg .b32 	%r<107>;
	.reg .b64 	%rd<53>;

	ld.param.u64 	%rd7, [matrixMul_param_0];
	ld.param.u64 	%rd8, [matrixMul_param_1];
	ld.param.u64 	%rd6, [matrixMul_param_2];
	ld.param.u32 	%r32, [matrixMul_param_3];
	ld.param.u32 	%r30, [matrixMul_param_4];
	ld.param.u32 	%r31, [matrixMul_param_5];
	cvta.to.global.u64 	%rd1, %rd8;
	cvta.to.global.u64 	%rd2, %rd7;
	mov.u32 	%r33, %ctaid.y;
	mov.u32 	%r34, %ntid.y;
	mov.u32 	%r35, %tid.y;
	mad.lo.s32 	%r1, %r33, %r34, %r35;
	mov.u32 	%r36, %ctaid.x;
	mov.u32 	%r37, %ntid.x;
	mov.u32 	%r38, %tid.x;
	mad.lo.s32 	%r2, %r36, %r37, %r38;
	setp.ge.s32 	%p1, %r1, %r32;
	setp.ge.s32 	%p2, %r2, %r31;
	or.pred  	%p3, %p1, %p2;
	@%p3 bra 	$L__BB0_14;
	setp.lt.s32 	%p4, %r30, 1;
	mov.b32 	%r106, 0;
	@%p4 bra 	$L__BB0_13;
	mul.lo.s32 	%r3, %r30, %r1;
	and.b32  	%r4, %r30, 7;
	setp.lt.u32 	%p5, %r30, 8;
	mov.b32 	%r106, 0;
	mov.u32 	%r102, %r106;
	@%p5 bra 	$L__BB0_5;
	and.b32  	%r102, %r30, 2147483640;
	neg.s32 	%r95, %r102;
	shl.b32 	%r7, %r31, 3;
	mul.wide.u32 	%rd9, %r3, 4;
	add.s64 	%rd10, %rd9, %rd2;
	add.s64 	%rd52, %rd10, 16;
	mov.b32 	%r106, 0;
	mul.wide.s32 	%rd13, %r31, 4;
	mov.u32 	%r94, %r2;
$L__BB0_4:
	.pragma "nounroll";
	ld.global.u32 	%r43, [%rd52+-16];
	mul.wide.s32 	%rd11, %r94, 4;
	add.s64 	%rd12, %rd1, %rd11;
	ld.global.u32 	%r44, [%rd12];
	mad.lo.s32 	%r45, %r44, %r43, %r106;
	ld.global.u32 	%r46, [%rd52+-12];
	add.s64 	%rd14, %rd12, %rd13;
	ld.global.u32 	%r47, [%rd14];
	mad.lo.s32 	%r48, %r47, %r46, %r45;
	ld.global.u32 	%r49, [%rd52+-8];
	add.s64 	%rd15, %rd14, %rd13;
	ld.global.u32 	%r50, [%rd15];
	mad.lo.s32 	%r51, %r50, %r49, %r48;
	ld.global.u32 	%r52, [%rd52+-4];
	add.s64 	%rd16, %rd15, %rd13;
	ld.global.u32 	%r53, [%rd16];
	mad.lo.s32 	%r54, %r53, %r52, %r51;
	ld.global.u32 	%r55, [%rd52];
	add.s64 	%rd17, %rd16, %rd13;
	ld.global.u32 	%r56, [%rd17];
	mad.lo.s32 	%r57, %r56, %r55, %r54;
	ld.global.u32 	%r58, [%rd52+4];
	add.s64 	%rd18, %rd17, %rd13;
	ld.global.u32 	%r59, [%rd18];
	mad.lo.s32 	%r60, %r59, %r58, %r57;
	ld.global.u32 	%r61, [%rd52+8];
	add.s64 	%rd19, %rd18, %rd13;
	ld.global.u32 	%r62, [%rd19];
	mad.lo.s32 	%r63, %r62, %r61, %r60;
	ld.global.u32 	%r64, [%rd52+12];
	add.s64 	%rd20, %rd19, %rd13;
	ld.global.u32 	%r65, [%rd20];
	mad.lo.s32 	%r106, %r65, %r64, %r63;
	add.s32 	%r95, %r95, 8;
	add.s32 	%r94, %r94, %r7;
	add.s64 	%rd52, %rd52, 32;
	setp.ne.s32 	%p6, %r95, 0;
	@%p6 bra 	$L__BB0_4;
$L__BB0_5:
	setp.eq.s32 	%p7, %r4, 0;
	@%p7 bra 	$L__BB0_13;
	and.b32  	%r17, %r30, 3;
	setp.lt.u32 	%p8, %r4, 4;
	@%p8 bra 	$L__BB0_8;
	add.s32 	%r67, %r102, %r3;
	mul.wide.u32 	%rd21, %r67, 4;
	add.s64 	%rd22, %rd2, %rd21;
	ld.global.u32 	%r68, [%rd22];
	mad.lo.s32 	%r69, %r102, %r31, %r2;
	mul.wide.s32 	%rd23, %r69, 4;
	add.s64 	%rd24, %rd1, %rd23;
	ld.global.u32 	%r70, [%rd24];
	mad.lo.s32 	%r71, %r70, %r68, %r106;
	cvt.u64.u32 	%rd25, %r3;
	cvt.u64.u32 	%rd26, %r102;
	add.s64 	%rd27, %rd26, %rd25;
	shl.b64 	%rd28, %rd27, 2;
	add.s64 	%rd29, %rd2, %rd28;
	ld.global.u32 	%r72, [%rd29+4];
	mul.wide.s32 	%rd30, %r31, 4;
	add.s64 	%rd31, %rd24, %rd30;
	ld.global.u32 	%r73, [%rd31];
	mad.lo.s32 	%r74, %r73, %r72, %r71;
	ld.global.u32 	%r75, [%rd29+8];
	add.s64 	%rd32, %rd31, %rd30;
	ld.global.u32 	%r76, [%rd32];
	mad.lo.s32 	%r77, %r76, %r75, %r74;
	ld.global.u32 	%r78, [%rd29+12];
	add.s64 	%rd33, %rd32, %rd30;
	ld.global.u32 	%r79, [%rd33];
	mad.lo.s32 	%r106, %r79, %r78, %r77;
	add.s32 	%r102, %r102, 4;
$L__BB0_8:
	setp.eq.s32 	%p9, %r17, 0;
	@%p9 bra 	$L__BB0_13;
	setp.eq.s32 	%p10, %r17, 1;
	@%p10 bra 	$L__BB0_11;
	add.s32 	%r81, %r102, %r3;
	mul.wide.u32 	%rd34, %r81, 4;
	add.s64 	%rd35, %rd2, %rd34;
	ld.global.u32 	%r82, [%rd35];
	mad.lo.s32 	%r83, %r102, %r31, %r2;
	mul.wide.s32 	%rd36, %r83, 4;
	add.s64 	%rd37, %rd1, %rd36;
	ld.global.u32 	%r84, [%rd37];
	mad.lo.s32 	%r85, %r84, %r82, %r106;
	cvt.u64.u32 	%rd38, %r3;
	cvt.u64.u32 	%rd39, %r102;
	add.s64 	%rd40, %rd39, %rd38;
	shl.b64 	%rd41, %rd40, 2;
	add.s64 	%rd42, %rd2, %rd41;
	ld.global.u32 	%r86, [%rd42+4];
	mul.wide.s32 	%rd43, %r31, 4;
	add.s64 	%rd44, %rd37, %rd43;
	ld.global.u32 	%r87, [%rd44];
	mad.lo.s32 	%r106, %r87, %r86, %r85;
	add.s32 	%r102, %r102, 2;
$L__BB0_11:
	and.b32  	%r88, %r30, 1;
	setp.eq.b32 	%p11, %r88, 1;
	not.pred 	%p12, %p11;
	@%p12 bra 	$L__BB0_13;
	add.s32 	%r89, %r102, %r3;
	mul.wide.u32 	%rd45, %r89, 4;
	add.s64 	%rd46, %rd2, %rd45;
	ld.global.u32 	%r90, [%rd46];
	mad.lo.s32 	%r91, %r102, %r31, %r2;
	mul.wide.s32 	%rd47, %r91, 4;
	add.s64 	%rd48, %rd1, %rd47;
	ld.global.u32 	%r92, [%rd48];
	mad.lo.s32 	%r106, %r92, %r90, %r106;
$L__BB0_13:
	mad.lo.s32 	%r93, %r31, %r1, %r2;
	cvta.to.global.u64 	%rd49, %rd6;
	mul.wide.s32 	%rd50, %r93, 4;
	add.s64 	%rd51, %rd49, %rd50;
	st.global.u32 	[%rd51], %r106;
$L__BB0_14:
	ret;

}


// ===== COMPILED SASS (sm_100) =====

	.target	sm_100

	.elftype	@"ET_EXEC"


//--------------------- .note.nv.tkinfo           --------------------------
	.section	.note.nv.tkinfo,"",@"SHT_NOTE"
	.sectionflags	@"SHF_NOTE_NV_TKINFO"
	.tkinfo
        /*0018*/ 	.word	0x00000002
        /*0030*/ 	.string	""
        /*0030*/ 	.string	"ptxas"
        /*0030*/ 	.string	"Cuda compilation tools, release 13.0, V13.0.88"
        /*0030*/ 	.string	"Build cuda_13.0.r13.0/compiler.36424714_0"
        /*0030*/ 	.string	"-arch sm_100 -m 64 "



//--------------------- .note.nv.cuinfo           --------------------------
	.section	.note.nv.cuinfo,"",@"SHT_NOTE"
	.sectionflags	@"SHF_NOTE_NV_CUINFO"
        /*0018*/ 	.short	0x0002
        /*001a*/ 	.short	0x0064
        /*001c*/ 	.short	0x0082
	.zero		2


//--------------------- .nv.info                  --------------------------
	.section	.nv.info,"",@"SHT_CUDA_INFO"
	.align	4


	//----- nvinfo : EIATTR_REGCOUNT
	.align		4
        /*0000*/ 	.byte	0x04, 0x2f
        /*0002*/ 	.short	(.L_1 - .L_0)
	.align		4
.L_0:
        /*0004*/ 	.word	index@(matrixMul)
        /*0008*/ 	.word	0x00000020


	//----- nvinfo : EIATTR_FRAME_SIZE
	.align		4
.L_1:
        /*000c*/ 	.byte	0x04, 0x11
        /*000e*/ 	.short	(.L_3 - .L_2)
	.align		4
.L_2:
        /*0010*/ 	.word	index@(matrixMul)
        /*0014*/ 	.word	0x00000000


	//----- nvinfo : EIATTR_MIN_STACK_SIZE
	.align		4
.L_3:
        /*0018*/ 	.byte	0x04, 0x12
        /*001a*/ 	.short	(.L_5 - .L_4)
	.align		4
.L_4:
        /*001c*/ 	.word	index@(matrixMul)
        /*0020*/ 	.word	0x00000000
.L_5:


//--------------------- .nv.compat                --------------------------
	.section	.nv.compat,"",@"SHT_CUDA_COMPAT_INFO"
	.align	4
        /*0000*/ 	.byte	0x02, 0x09, 0x00, 0x00, 0x02, 0x02, 0x01, 0x00, 0x02, 0x05, 0x05, 0x00, 0x03, 0x07, 0x01, 0x01
        /*0010*/ 	.byte	0x02, 0x03, 0x00, 0x00, 0x02, 0x06, 0x01, 0x00, 0x04, 0x0b, 0x08, 0x00, 0x09, 0x00, 0x00, 0x00
        /*0020*/ 	.byte	0x00, 0x00, 0x00, 0x00


//--------------------- .nv.info.matrixMul        --------------------------
	.section	.nv.info.matrixMul,"",@"SHT_CUDA_INFO"
	.sectionflags	@""
	.align	4


	//----- nvinfo : EIATTR_CUDA_API_VERSION
	.align		4
        /*0000*/ 	.byte	0x04, 0x37
        /*0002*/ 	.short	(.L_7 - .L_6)
.L_6:
        /*0004*/ 	.word	0x00000082


	//----- nvinfo : EIATTR_KPARAM_INFO
	.align		4
.L_7:
        /*0008*/ 	.byte	0x04, 0x17
        /*000a*/ 	.short	(.L_9 - .L_8)
.L_8:
        /*000c*/ 	.word	0x00000000
        /*0010*/ 	.short	0x0005
        /*0012*/ 	.short	0x0020
        /*0014*/ 	.byte	0x00, 0xf0, 0x11, 0x00


	//----- nvinfo : EIATTR_KPARAM_INFO
	.align		4
.L_9:
        /*0018*/ 	.byte	0x04, 0x17
        /*001a*/ 	.short	(.L_11 - .L_10)
.L_10:
        /*001c*/ 	.word	0x00000000
        /*0020*/ 	.short	0x0004
        /*0022*/ 	.short	0x001c
        /*0024*/ 	.byte	0x00, 0xf0, 0x11, 0x00


	//----- nvinfo : EIATTR_KPARAM_INFO
	.align		4
.L_11:
        /*0028*/ 	.byte	0x04, 0x17
        /*002a*/ 	.short	(.L_13 - .L_12)
.L_12:
        /*002c*/ 	.word	0x00000000
        /*0030*/ 	.short	0x0003
        /*0032*/ 	.short	0x0018
        /*0034*/ 	.byte	0x00, 0xf0, 0x11, 0x00


	//----- nvinfo : EIATTR_KPARAM_INFO
	.align		4
.L_13:
        /*0038*/ 	.byte	0x04, 0x17
        /*003a*/ 	.short	(.L_15 - .L_14)
.L_14:
        /*003c*/ 	.word	0x00000000
        /*0040*/ 	.short	0x0002
        /*0042*/ 	.short	0x0010
        /*0044*/ 	.byte	0x00, 0xf5, 0x21, 0x00


	//----- nvinfo : EIATTR_KPARAM_INFO
	.align		4
.L_15:
        /*0048*/ 	.byte	0x04, 0x17
        /*004a*/ 	.short	(.L_17 - .L_16)
.L_16:
        /*004c*/ 	.word	0x00000000
        /*0050*/ 	.short	0x0001
        /*0052*/ 	.short	0x0008
        /*0054*/ 	.byte	0x00, 0xf5, 0x21, 0x00


	//----- nvinfo : EIATTR_KPARAM_INFO
	.align		4
.L_17:
        /*0058*/ 	.byte	0x04, 0x17
        /*005a*/ 	.short	(.L_19 - .L_18)
.L_18:
        /*005c*/ 	.word	0x00000000
        /*0060*/ 	.short	0x0000
        /*0062*/ 	.short	0x0000
        /*0064*/ 	.byte	0x00, 0xf5, 0x21, 0x00


	//----- nvinfo : EIATTR_SPARSE_MMA_MASK
	.align		4
.L_19:
        /*0068*/ 	.byte	0x03, 0x50
        /*006a*/ 	.short	0x0000


	//----- nvinfo : EIATTR_MAXREG_COUNT
	.align		4
        /*006c*/ 	.byte	0x03, 0x1b
        /*006e*/ 	.short	0x00ff


	//----- nvinfo : EIATTR_MERCURY_ISA_VERSION
	.align		4
        /*0070*/ 	.byte	0x03, 0x5f
        /*0072*/ 	.short	0x0101


	//----- nvinfo : EIATTR_VRC_CTA_INIT_COUNT
	.align		4
        /*0074*/ 	.byte	0x02, 0x4a
	.zero		1
	.zero		1


	//----- nvinfo : EIATTR_EXIT_INSTR_OFFSETS
	.align		4
        /*0078*/ 	.byte	0x04, 0x1c
        /*007a*/ 	.short	(.L_21 - .L_20)


	//   ....[0]....
.L_20:
        /*007c*/ 	.word	0x000000d0


	//   ....[1]....
        /*0080*/ 	.word	0x000008e0


	//----- nvinfo : EIATTR_CBANK_PARAM_SIZE
	.align		4
.L_21:
        /*0084*/ 	.byte	0x03, 0x19
        /*0086*/ 	.short	0x0024


	//----- nvinfo : EIATTR_PARAM_CBANK
	.align		4
        /*0088*/ 	.byte	0x04, 0x0a
        /*008a*/ 	.short	(.L_23 - .L_22)
	.align		4
.L_22:
        /*008c*/ 	.word	index@(.nv.constant0.matrixMul)
        /*0090*/ 	.short	0x0380
        /*0092*/ 	.short	0x0024


	//----- nvinfo : EIATTR_SW_WAR
	.align		4
.L_23:
        /*0094*/ 	.byte	0x04, 0x36
        /*0096*/ 	.short	(.L_25 - .L_24)
.L_24:
        /*0098*/ 	.word	0x00000008
.L_25:


//--------------------- .nv.callgraph             --------------------------
	.section	.nv.callgraph,"",@"SHT_CUDA_CALLGRAPH"
	.align	4
	.sectionentsize	8
	.align		4
        /*0000*/ 	.word	0x00000000
	.align		4
        /*0004*/ 	.word	0xffffffff
	.align		4
        /*0008*/ 	.word	0x00000000
	.align		4
        /*000c*/ 	.word	0xfffffffe
	.align		4
        /*0010*/ 	.word	0x00000000
	.align		4
        /*0014*/ 	.word	0xfffffffd
	.align		4
        /*0018*/ 	.word	0x00000000
	.align		4
        /*001c*/ 	.word	0xfffffffc


//--------------------- .text.matrixMul           --------------------------
	.section	.text.matrixMul,"ax",@progbits
	.align	128
        .global         matrixMul
        .type           matrixMul,@function
        .size           matrixMul,(.L_x_5 - matrixMul)
        .other          matrixMul,@"STO_CUDA_ENTRY STV_DEFAULT"
matrixMul:
.text.matrixMul:
[----:B------:R-:W-:Y:S01]  /*0000*/  LDC R1, c[0x0][0x37c] ;  /* 0x0000df00ff017b82 */ /* 0x000fe20000000800 */
[----:B------:R-:W0:Y:S07]  /*0010*/  S2R R5, SR_TID.X ;  /* 0x0000000000057919 */ /* 0x000e2e0000002100 */
[----:B------:R-:W1:Y:S01]  /*0020*/  LDC R16, c[0x0][0x364] ;  /* 0x0000d900ff107b82 */ /* 0x000e620000000800 */
[----:B------:R-:W2:Y:S01]  /*0030*/  LDCU UR6, c[0x0][0x398] ;  /* 0x00007300ff0677ac */ /* 0x000ea20008000800 */
[----:B------:R-:W1:Y:S06]  /*0040*/  S2R R3, SR_TID.Y ;  /* 0x0000000000037919 */ /* 0x000e6c0000002200 */
[----:B------:R-:W0:Y:S08]  /*0050*/  S2UR UR5, SR_CTAID.X ;  /* 0x00000000000579c3 */ /* 0x000e300000002500 */
[----:B------:R-:W0:Y:S08]  /*0060*/  LDC R0, c[0x0][0x360] ;  /* 0x0000d800ff007b82 */ /* 0x000e300000000800 */
[----:B------:R-:W1:Y:S08]  /*0070*/  S2UR UR4, SR_CTAID.Y ;  /* 0x00000000000479c3 */ /* 0x000e700000002600 */
[----:B------:R-:W3:Y:S01]  /*0080*/  LDC R17, c[0x0][0x3a0] ;  /* 0x0000e800ff117b82 */ /* 0x000ee20000000800 */
[----:B0-----:R-:W-:-:S02]  /*0090*/  IMAD R0, R0, UR5, R5 ;  /* 0x0000000500007c24 */ /* 0x001fc4000f8e0205 */
[----:B-1----:R-:W-:-:S03]  /*00a0*/  IMAD R16, R16, UR4, R3 ;  /* 0x0000000410107c24 */ /* 0x002fc6000f8e0203 */
[----:B---3--:R-:W-:-:S04]  /*00b0*/  ISETP.GE.AND P0, PT, R0, R17, PT ;  /* 0x000000110000720c */ /* 0x008fc80003f06270 */
[----:B--2---:R-:W-:-:S13]  /*00c0*/  ISETP.GE.OR P0, PT, R16, UR6, P0 ;  /* 0x0000000610007c0c */ /* 0x004fda0008706670 */
[----:B------:R-:W-:Y:S05]  /*00d0*/  @P0 EXIT ;  /* 0x000000000000094d */ /* 0x000fea0003800000 */
[----:B------:R-:W0:Y:S01]  /*00e0*/  LDC R19, c[0x0][0x39c] ;  /* 0x0000e700ff137b82 */ /* 0x000e220000000800 */
[----:B------:R-:W1:Y:S01]  /*00f0*/  LDCU.64 UR4, c[0x0][0x358] ;  /* 0x00006b00ff0477ac */ /* 0x000e620008000a00 */
[----:B------:R-:W-:Y:S01]  /*0100*/  HFMA2 R24, -RZ, RZ, 0, 0 ;  /* 0x00000000ff187431 */ /* 0x000fe200000001ff */
[----:B0-----:R-:W-:-:S13]  /*0110*/  ISETP.GE.AND P0, PT, R19, 0x1, PT ;  /* 0x000000011300780c */ /* 0x001fda0003f06270 */
[----:B-1----:R-:W-:Y:S05]  /*0120*/  @!P0 BRA `(.L_x_0) ;  /* 0x0000000400dc8947 */ /* 0x002fea0003800000 */
[C---:B------:R-:W-:Y:S01]  /*0130*/  ISETP.GE.U32.AND P1, PT, R19.reuse, 0x8, PT ;  /* 0x000000081300780c */ /* 0x040fe20003f26070 */
[----:B------:R-:W-:Y:S01]  /*0140*/  IMAD R20, R16, R19, RZ ;  /* 0x0000001310147224 */ /* 0x000fe200078e02ff */
[----:B------:R-:W-:Y:S02]  /*0150*/  LOP3.LUT R27, R19, 0x7, RZ, 0xc0, !PT ;  /* 0x00000007131b7812 */ /* 0x000fe400078ec0ff */
[----:B------:R-:W-:Y:S02]  /*0160*/  MOV R24, RZ ;  /* 0x000000ff00187202 */ /* 0x000fe40000000f00 */
[----:B------:R-:W-:Y:S02]  /*0170*/  ISETP.NE.AND P0, PT, R27, RZ, PT ;  /* 0x000000ff1b00720c */ /* 0x000fe40003f05270 */
[----:B------:R-:W-:-:S05]  /*0180*/  MOV R21, RZ ;  /* 0x000000ff00157202 */ /* 0x000fca0000000f00 */
[----:B------:R-:W-:Y:S06]  /*0190*/  @!P1 BRA `(.L_x_1) ;  /* 0x0000000000c09947 */ /* 0x000fec0003800000 */
[----:B------:R-:W0:Y:S01]  /*01a0*/  LDC.64 R2, c[0x0][0x380] ;  /* 0x0000e000ff027b82 */ /* 0x000e220000000a00 */
[----:B------:R-:W-:Y:S02]  /*01b0*/  LOP3.LUT R21, R19, 0x7ffffff8, RZ, 0xc0, !PT ;  /* 0x7ffffff813157812 */ /* 0x000fe400078ec0ff */
[----:B------:R-:W-:Y:S02]  /*01c0*/  MOV R24, RZ ;  /* 0x000000ff00187202 */ /* 0x000fe40000000f00 */
[----:B------:R-:W-:Y:S02]  /*01d0*/  MOV R18, R0 ;  /* 0x0000000000127202 */ /* 0x000fe40000000f00 */
[----:B------:R-:W-:Y:S01]  /*01e0*/  IADD3 R22, PT, PT, -R21, RZ, RZ ;  /* 0x000000ff15167210 */ /* 0x000fe20007ffe1ff */
[----:B0-----:R-:W-:-:S03]  /*01f0*/  IMAD.WIDE.U32 R2, R20, 0x4, R2 ;  /* 0x0000000414027825 */ /* 0x001fc600078e0002 */
[----:B------:R-:W-:-:S04]  /*0200*/  IADD3 R4, P1, PT, R2, 0x10, RZ ;  /* 0x0000001002047810 */ /* 0x000fc80007f3e0ff */
[----:B------:R-:W-:-:S09]  /*0210*/  IADD3.X R3, PT, PT, RZ, R3, RZ, P1, !PT ;  /* 0x00000003ff037210 */ /* 0x000fd20000ffe4ff */
.L_x_2:
[----:B------:R-:W0:Y:S01]  /*0220*/  LDC.64 R14, c[0x0][0x388] ;  /* 0x0000e200ff0e7b82 */ /* 0x000e220000000a00 */
[----:B------:R-:W-:-:S05]  /*0230*/  MOV R2, R4 ;  /* 0x0000000400027202 */ /* 0x000fca0000000f00 */
[----:B------:R-:W2:Y:S04]  /*0240*/  LDG.E R25, desc[UR4][R2.64+-0x10] ;  /* 0xfffff00402197981 */ /* 0x000ea8000c1e1900 */
[----:B------:R-:W3:Y:S04]  /*0250*/  LDG.E R23, desc[UR4][R2.64+-0xc] ;  /* 0xfffff40402177981 */ /* 0x000ee8000c1e1900 */
[----:B------:R-:W4:Y:S04]  /*0260*/  LDG.E R29, desc[UR4][R2.64+-0x8] ;  /* 0xfffff804021d7981 */ /* 0x000f28000c1e1900 */
[----:B------:R-:W5:Y:S01]  /*0270*/  LDG.E R28, desc[UR4][R2.64+-0x4] ;  /* 0xfffffc04021c7981 */ /* 0x000f62000c1e1900 */
[----:B0-----:R-:W-:-:S05]  /*0280*/  IMAD.WIDE R14, R18, 0x4, R14 ;  /* 0x00000004120e7825 */ /* 0x001fca00078e020e */
[----:B------:R0:W2:Y:S01]  /*0290*/  LDG.E R26, desc[UR4][R14.64] ;  /* 0x000000040e1a7981 */ /* 0x0000a2000c1e1900 */
[----:B------:R-:W-:-:S04]  /*02a0*/  IMAD.WIDE R12, R17, 0x4, R14 ;  /* 0x00000004110c7825 */ /* 0x000fc800078e020e */
[C---:B------:R-:W-:Y:S02]  /*02b0*/  IMAD.WIDE R4, R17.reuse, 0x4, R12 ;  /* 0x0000000411047825 */ /* 0x040fe400078e020c */
[----:B------:R-:W3:Y:S02]  /*02c0*/  LDG.E R12, desc[UR4][R12.64] ;  /* 0x000000040c0c7981 */ /* 0x000ee4000c1e1900 */
[C---:B------:R-:W-:Y:S02]  /*02d0*/  IMAD.WIDE R8, R17.reuse, 0x4, R4 ;  /* 0x0000000411087825 */ /* 0x040fe400078e0204 */
[----:B------:R-:W4:Y:S02]  /*02e0*/  LDG.E R4, desc[UR4][R4.64] ;  /* 0x0000000404047981 */ /* 0x000f24000c1e1900 */
[C---:B------:R-:W-:Y:S02]  /*02f0*/  IMAD.WIDE R6, R17.reuse, 0x4, R8 ;  /* 0x0000000411067825 */ /* 0x040fe400078e0208 */
[----:B------:R-:W5:Y:S02]  /*0300*/  LDG.E R8, desc[UR4][R8.64] ;  /* 0x0000000408087981 */ /* 0x000f64000c1e1900 */
[----:B------:R-:W-:-:S02]  /*0310*/  IMAD.WIDE R10, R17, 0x4, R6 ;  /* 0x00000004110a7825 */ /* 0x000fc400078e0206 */
[----:B------:R-:W5:Y:S04]  /*0320*/  LDG.E R5, desc[UR4][R2.64] ;  /* 0x0000000402057981 */ /* 0x000f68000c1e1900 */
[----:B------:R-:W5:Y:S01]  /*0330*/  LDG.E R6, desc[UR4][R6.64] ;  /* 0x0000000406067981 */ /* 0x000f62000c1e1900 */
[----:B0-----:R-:W-:-:S03]  /*0340*/  IMAD.WIDE R14, R17, 0x4, R10 ;  /* 0x00000004110e7825 */ /* 0x001fc600078e020a */
[----:B------:R-:W5:Y:S04]  /*0350*/  LDG.E R10, desc[UR4][R10.64] ;  /* 0x000000040a0a7981 */ /* 0x000f68000c1e1900 */
[----:B------:R-:W5:Y:S04]  /*0360*/  LDG.E R13, desc[UR4][R14.64] ;  /* 0x000000040e0d7981 */ /* 0x000f68000c1e1900 */
[----:B------:R-:W5:Y:S04]  /*0370*/  LDG.E R7, desc[UR4][R2.64+0x4] ;  /* 0x0000040402077981 */ /* 0x000f68000c1e1900 */
[----:B------:R-:W5:Y:S01]  /*0380*/  LDG.E R9, desc[UR4][R2.64+0xc] ;  /* 0x00000c0402097981 */ /* 0x000f62000c1e1900 */
[----:B--2---:R-:W-:-:S02]  /*0390*/  IMAD R26, R25, R26, R24 ;  /* 0x0000001a191a7224 */ /* 0x004fc400078e0218 */
[----:B------:R-:W-:Y:S02]  /*03a0*/  IMAD.WIDE R24, R17, 0x4, R14 ;  /* 0x0000000411187825 */ /* 0x000fe400078e020e */
[----:B------:R0:W2:Y:S04]  /*03b0*/  LDG.E R14, desc[UR4][R2.64+0x8] ;  /* 0x00000804020e7981 */ /* 0x0000a8000c1e1900 */
[----:B------:R-:W2:Y:S01]  /*03c0*/  LDG.E R24, desc[UR4][R24.64] ;  /* 0x0000000418187981 */ /* 0x000ea2000c1e1900 */
[----:B---3--:R-:W-:Y:S01]  /*03d0*/  IMAD R12, R23, R12, R26 ;  /* 0x0000000c170c7224 */ /* 0x008fe200078e021a */
[----:B------:R-:W-:-:S03]  /*03e0*/  IADD3 R22, PT, PT, R22, 0x8, RZ ;  /* 0x0000000816167810 */ /* 0x000fc60007ffe0ff */
[----:B----4-:R-:W-:Y:S01]  /*03f0*/  IMAD R29, R29, R4, R12 ;  /* 0x000000041d1d7224 */ /* 0x010fe200078e020c */
[----:B------:R-:W-:-:S03]  /*0400*/  ISETP.NE.AND P1, PT, R22, RZ, PT ;  /* 0x000000ff1600720c */ /* 0x000fc60003f25270 */
[----:B-----5:R-:W-:Y:S01]  /*0410*/  IMAD R8, R28, R8, R29 ;  /* 0x000000081c087224 */ /* 0x020fe200078e021d */
[----:B------:R-:W-:-:S03]  /*0420*/  IADD3 R4, P2, PT, R2, 0x20, RZ ;  /* 0x0000002002047810 */ /* 0x000fc60007f5e0ff */
[----:B------:R-:W-:Y:S01]  /*0430*/  IMAD R5, R5, R6, R8 ;  /* 0x0000000605057224 */ /* 0x000fe200078e0208 */
[----:B0-----:R-:W-:Y:S02]  /*0440*/  IADD3.X R3, PT, PT, RZ, R3, RZ, P2, !PT ;  /* 0x00000003ff037210 */ /* 0x001fe400017fe4ff */
[----:B------:R-:W-:Y:S01]  /*0450*/  LEA R18, R17, R18, 0x3 ;  /* 0x0000001211127211 */ /* 0x000fe200078e18ff */
[----:B------:R-:W-:-:S04]  /*0460*/  IMAD R5, R7, R10, R5 ;  /* 0x0000000a07057224 */ /* 0x000fc800078e0205 */
[----:B--2---:R-:W-:-:S04]  /*0470*/  IMAD R5, R14, R13, R5 ;  /* 0x0000000d0e057224 */ /* 0x004fc800078e0205 */
[----:B------:R-:W-:Y:S01]  /*0480*/  IMAD R24, R9, R24, R5 ;  /* 0x0000001809187224 */ /* 0x000fe200078e0205 */
[----:B------:R-:W-:Y:S06]  /*0490*/  @P1 BRA `(.L_x_2) ;  /* 0xfffffffc00601947 */ /* 0x000fec000383ffff */
.L_x_1:
[----:B------:R-:W-:Y:S05]  /*04a0*/  @!P0 BRA `(.L_x_0) ;  /* 0x0000000000fc8947 */ /* 0x000fea0003800000 */
[----:B------:R-:W-:Y:S02]  /*04b0*/  ISETP.GE.U32.AND P1, PT, R27, 0x4, PT ;  /* 0x000000041b00780c */ /* 0x000fe40003f26070 */
[----:B------:R-:W-:-:S04]  /*04c0*/  LOP3.LUT R14, R19, 0x3, RZ, 0xc0, !PT ;  /* 0x00000003130e7812 */ /* 0x000fc800078ec0ff */
[----:B------:R-:W-:-:S07]  /*04d0*/  ISETP.NE.AND P0, PT, R14, RZ, PT ;  /* 0x000000ff0e00720c */ /* 0x000fce0003f05270 */
[----:B------:R-:W-:Y:S06]  /*04e0*/  @!P1 BRA `(.L_x_3) ;  /* 0x00000000006c9947 */ /* 0x000fec0003800000 */
[----:B------:R-:W0:Y:S01]  /*04f0*/  LDC.64 R4, c[0x0][0x388] ;  /* 0x0000e200ff047b82 */ /* 0x000e220000000a00 */
[----:B------:R-:W1:Y:S01]  /*0500*/  LDCU.64 UR6, c[0x0][0x380] ;  /* 0x00007000ff0677ac */ /* 0x000e620008000a00 */
[----:B------:R-:W-:Y:S01]  /*0510*/  IMAD R7, R21, R17, R0 ;  /* 0x0000001115077224 */ /* 0x000fe200078e0200 */
[CC--:B------:R-:W-:Y:S02]  /*0520*/  IADD3 R3, PT, PT, R20.reuse, R21.reuse, RZ ;  /* 0x0000001514037210 */ /* 0x0c0fe40007ffe0ff */
[----:B------:R-:W-:-:S03]  /*0530*/  IADD3 R8, P1, PT, R20, R21, RZ ;  /* 0x0000001514087210 */ /* 0x000fc60007f3e0ff */
[----:B------:R-:W2:Y:S01]  /*0540*/  LDC.64 R12, c[0x0][0x380] ;  /* 0x0000e000ff0c7b82 */ /* 0x000ea20000000a00 */
[----:B0-----:R-:W-:-:S04]  /*0550*/  IMAD.WIDE R4, R7, 0x4, R4 ;  /* 0x0000000407047825 */ /* 0x001fc800078e0204 */
[----:B------:R-:W-:Y:S02]  /*0560*/  IMAD.WIDE R6, R17, 0x4, R4 ;  /* 0x0000000411067825 */ /* 0x000fe400078e0204 */
[----:B------:R-:W3:Y:S02]  /*0570*/  LDG.E R4, desc[UR4][R4.64] ;  /* 0x0000000404047981 */ /* 0x000ee4000c1e1900 */
[----:B--2---:R-:W-:Y:S01]  /*0580*/  IMAD.WIDE.U32 R12, R3, 0x4, R12 ;  /* 0x00000004030c7825 */ /* 0x004fe200078e000c */
[----:B------:R-:W-:Y:S02]  /*0590*/  IADD3.X R3, PT, PT, RZ, RZ, RZ, P1, !PT ;  /* 0x000000ffff037210 */ /* 0x000fe40000ffe4ff */
[----:B-1----:R-:W-:-:S03]  /*05a0*/  LEA R2, P1, R8, UR6, 0x2 ;  /* 0x0000000608027c11 */ /* 0x002fc6000f8210ff */
[----:B------:R-:W3:Y:S01]  /*05b0*/  LDG.E R13, desc[UR4][R12.64] ;  /* 0x000000040c0d7981 */ /* 0x000ee2000c1e1900 */
[----:B------:R-:W-:Y:S01]  /*05c0*/  LEA.HI.X R3, R8, UR7, R3, 0x2, P1 ;  /* 0x0000000708037c11 */ /* 0x000fe200088f1403 */
[C---:B------:R-:W-:Y:S02]  /*05d0*/  IMAD.WIDE R8, R17.reuse, 0x4, R6 ;  /* 0x0000000411087825 */ /* 0x040fe400078e0206 */
[----:B------:R-:W2:Y:S04]  /*05e0*/  LDG.E R6, desc[UR4][R6.64] ;  /* 0x0000000406067981 */ /* 0x000ea8000c1e1900 */
[----:B------:R-:W2:Y:S01]  /*05f0*/  LDG.E R15, desc[UR4][R2.64+0x4] ;  /* 0x00000404020f7981 */ /* 0x000ea2000c1e1900 */
[----:B------:R-:W-:-:S03]  /*0600*/  IMAD.WIDE R10, R17, 0x4, R8 ;  /* 0x00000004110a7825 */ /* 0x000fc600078e0208 */
[----:B------:R-:W4:Y:S04]  /*0610*/  LDG.E R22, desc[UR4][R8.64] ;  /* 0x0000000408167981 */ /* 0x000f28000c1e1900 */
[----:B------:R-:W4:Y:S04]  /*0620*/  LDG.E R18, desc[UR4][R2.64+0x8] ;  /* 0x0000080402127981 */ /* 0x000f28000c1e1900 */
[----:B------:R-:W5:Y:S04]  /*0630*/  LDG.E R26, desc[UR4][R2.64+0xc] ;  /* 0x00000c04021a7981 */ /* 0x000f68000c1e1900 */
[----:B------:R-:W5:Y:S01]  /*0640*/  LDG.E R10, desc[UR4][R10.64] ;  /* 0x000000040a0a7981 */ /* 0x000f62000c1e1900 */
[----:B------:R-:W-:Y:S01]  /*0650*/  IADD3 R21, PT, PT, R21, 0x4, RZ ;  /* 0x0000000415157810 */ /* 0x000fe20007ffe0ff */
[----:B---3--:R-:W-:-:S04]  /*0660*/  IMAD R24, R13, R4, R24 ;  /* 0x000000040d187224 */ /* 0x008fc800078e0218 */
[----:B--2---:R-:W-:-:S04]  /*0670*/  IMAD R15, R15, R6, R24 ;  /* 0x000000060f0f7224 */ /* 0x004fc800078e0218 */
[----:B----4-:R-:W-:-:S04]  /*0680*/  IMAD R15, R18, R22, R15 ;  /* 0x00000016120f7224 */ /* 0x010fc800078e020f */
[----:B-----5:R-:W-:-:S07]  /*0690*/  IMAD R24, R26, R10, R15 ;  /* 0x0000000a1a187224 */ /* 0x020fce00078e020f */
.L_x_3:
[----:B------:R-:W-:Y:S05]  /*06a0*/  @!P0 BRA `(.L_x_0) ;  /* 0x00000000007c8947 */ /* 0x000fea0003800000 */
[----:B------:R-:W-:Y:S01]  /*06b0*/  ISETP.NE.AND P1, PT, R14, 0x1, PT ;  /* 0x000000010e00780c */ /* 0x000fe20003f25270 */
[----:B------:R-:W0:Y:S01]  /*06c0*/  LDC.64 R10, c[0x0][0x380] ;  /* 0x0000e000ff0a7b82 */ /* 0x000e220000000a00 */
[----:B------:R-:W-:-:S04]  /*06d0*/  LOP3.LUT R19, R19, 0x1, RZ, 0xc0, !PT ;  /* 0x0000000113137812 */ /* 0x000fc800078ec0ff */
[----:B------:R-:W-:-:S03]  /*06e0*/  ISETP.NE.U32.AND P0, PT, R19, 0x1, PT ;  /* 0x000000011300780c */ /* 0x000fc60003f05070 */
[----:B------:R-:W1:Y:S04]  /*06f0*/  LDC.64 R8, c[0x0][0x388] ;  /* 0x0000e200ff087b82 */ /* 0x000e680000000a00 */
[CC--:B------:R-:W-:Y:S02]  /*0700*/  @P1 IADD3 R13, PT, PT, R20.reuse, R21.reuse, RZ ;  /* 0x00000015140d1210 */ /* 0x0c0fe40007ffe0ff */
[----:B------:R-:W-:Y:S02]  /*0710*/  @P1 IADD3 R12, P2, PT, R20, R21, RZ ;  /* 0x00000015140c1210 */ /* 0x000fe40007f5e0ff */
[----:B------:R-:W2:Y:S02]  /*0720*/  @P1 LDC.64 R2, c[0x0][0x380] ;  /* 0x0000e000ff021b82 */ /* 0x000ea40000000a00 */
[----:B------:R-:W-:-:S06]  /*0730*/  @P1 IADD3.X R14, PT, PT, RZ, RZ, RZ, P2, !PT ;  /* 0x000000ffff0e1210 */ /* 0x000fcc00017fe4ff */
[----:B------:R-:W3:Y:S01]  /*0740*/  LDC.64 R4, c[0x0][0x380] ;  /* 0x0000e000ff047b82 */ /* 0x000ee20000000a00 */
[----:B0-----:R-:W-:-:S04]  /*0750*/  @P1 IMAD.WIDE.U32 R10, R13, 0x4, R10 ;  /* 0x000000040d0a1825 */ /* 0x001fc800078e000a */
[C---:B------:R-:W-:Y:S01]  /*0760*/  @P1 IMAD R13, R21.reuse, R17, R0 ;  /* 0x00000011150d1224 */ /* 0x040fe200078e0200 */
[----:B------:R-:W-:Y:S01]  /*0770*/  @P1 IADD3 R21, PT, PT, R21, 0x2, RZ ;  /* 0x0000000215151810 */ /* 0x000fe20007ffe0ff */
[----:B------:R-:W4:Y:S01]  /*0780*/  @P1 LDG.E R11, desc[UR4][R10.64] ;  /* 0x000000040a0b1981 */ /* 0x000f22000c1e1900 */
[----:B------:R-:W0:Y:S01]  /*0790*/  LDC.64 R6, c[0x0][0x388] ;  /* 0x0000e200ff067b82 */ /* 0x000e220000000a00 */
[----:B-1----:R-:W-:Y:S01]  /*07a0*/  @P1 IMAD.WIDE R8, R13, 0x4, R8 ;  /* 0x000000040d081825 */ /* 0x002fe200078e0208 */
[----:B------:R-:W-:Y:S02]  /*07b0*/  @!P0 IADD3 R15, PT, PT, R20, R21, RZ ;  /* 0x00000015140f8210 */ /* 0x000fe40007ffe0ff */
[----:B--2---:R-:W-:Y:S01]  /*07c0*/  @P1 LEA R2, P2, R12, R2, 0x2 ;  /* 0x000000020c021211 */ /* 0x004fe200078410ff */
[----:B------:R-:W-:-:S03]  /*07d0*/  @!P0 IMAD R21, R21, R17, R0 ;  /* 0x0000001115158224 */ /* 0x000fc600078e0200 */
[----:B------:R-:W-:Y:S01]  /*07e0*/  @P1 LEA.HI.X R3, R12, R3, R14, 0x2, P2 ;  /* 0x000000030c031211 */ /* 0x000fe200010f140e */
[----:B------:R-:W-:Y:S01]  /*07f0*/  @P1 IMAD.WIDE R12, R17, 0x4, R8 ;  /* 0x00000004110c1825 */ /* 0x000fe200078e0208 */
[----:B------:R-:W4:Y:S03]  /*0800*/  @P1 LDG.E R14, desc[UR4][R8.64] ;  /* 0x00000004080e1981 */ /* 0x000f26000c1e1900 */
[----:B---3--:R-:W-:Y:S01]  /*0810*/  @!P0 IMAD.WIDE.U32 R4, R15, 0x4, R4 ;  /* 0x000000040f048825 */ /* 0x008fe200078e0004 */
[----:B------:R-:W2:Y:S04]  /*0820*/  @P1 LDG.E R2, desc[UR4][R2.64+0x4] ;  /* 0x0000040402021981 */ /* 0x000ea8000c1e1900 */
[----:B------:R-:W2:Y:S01]  /*0830*/  @P1 LDG.E R12, desc[UR4][R12.64] ;  /* 0x000000040c0c1981 */ /* 0x000ea2000c1e1900 */
[----:B0-----:R-:W-:-:S03]  /*0840*/  @!P0 IMAD.WIDE R6, R21, 0x4, R6 ;  /* 0x0000000415068825 */ /* 0x001fc600078e0206 */
[----:B------:R-:W3:Y:S04]  /*0850*/  @!P0 LDG.E R5, desc[UR4][R4.64] ;  /* 0x0000000404058981 */ /* 0x000ee8000c1e1900 */
[----:B------:R-:W3:Y:S01]  /*0860*/  @!P0 LDG.E R6, desc[UR4][R6.64] ;  /* 0x0000000406068981 */ /* 0x000ee2000c1e1900 */
[----:B----4-:R-:W-:-:S04]  /*0870*/  @P1 IMAD R11, R11, R14, R24 ;  /* 0x0000000e0b0b1224 */ /* 0x010fc800078e0218 */
[----:B--2---:R-:W-:-:S04]  /*0880*/  @P1 IMAD R24, R2, R12, R11 ;  /* 0x0000000c02181224 */ /* 0x004fc800078e020b */
[----:B---3--:R-:W-:-:S07]  /*0890*/  @!P0 IMAD R24, R5, R6, R24 ;  /* 0x0000000605188224 */ /* 0x008fce00078e0218 */
.L_x_0:
[----:B------:R-:W0:Y:S01]  /*08a0*/  LDC.64 R2, c[0x0][0x390] ;  /* 0x0000e400ff027b82 */ /* 0x000e220000000a00 */
[----:B------:R-:W-:-:S04]  /*08b0*/  IMAD R17, R16, R17, R0 ;  /* 0x0000001110117224 */ /* 0x000fc800078e0200 */
[----:B0-----:R-:W-:-:S05]  /*08c0*/  IMAD.WIDE R2, R17, 0x4, R2 ;  /* 0x0000000411027825 */ /* 0x001fca00078e0202 */
[----:B------:R-:W-:Y:S01]  /*08d0*/  STG.E desc[UR4][R2.64], R24 ;  /* 0x0000001802007986 */ /* 0x000fe2000c101904 */
[----:B------:R-:W-:Y:S05]  /*08e0*/  EXIT ;  /* 0x000000000000794d */ /* 0x000fea0003800000 */
.L_x_4:
[----:B------:R-:W-:-:S00]  /*08f0*/  BRA `(.L_x_4) ;  /* 0xfffffffc00fc7947 */ /* 0x000fc0000383ffff */
[----:B------:R-:W-:-:S00]  /*0900*/  NOP ;  /* 0x0000000000007918 */ /* 0x000fc00000000000 */
[----:B------:R-:W-:-:S00]  /*0910*/  NOP ;  /* 0x0000000000007918 */ /* 0x000fc00000000000 */
[----:B------:R-:W-:-:S00]  /*0920*/  NOP ;  /* 0x0000000000007918 */ /* 0x000fc00000000000 */
[----:B------:R-:W-:-:S00]  /*0930*/  NOP ;  /* 0x0000000000007918 */ /* 0x000fc00000000000 */
[----:B------:R-:W-:-:S00]  /*0940*/  NOP ;  /* 0x0000000000007918 */ /* 0x000fc00000000000 */
[----:B------:R-:W-:-:S00]  /*0950*/  NOP ;  /* 0x0000000000007918 */ /* 0x000fc00000000000 */
[----:B------:R-:W-:-:S00]  /*0960*/  NOP ;  /* 0x0000000000007918 */ /* 0x000fc00000000000 */
[----:B------:R-:W-:-:S00]  /*0970*/  NOP ;  /* 0x0000000000007918 */ /* 0x000fc00000000000 */
.L_x_5:


//--------------------- .nv.shared.reserved.0     --------------------------
	.section	.nv.shared.reserved.0,"aw",@nobits
	.weak		__nv_reservedSMEM_offset_0_alias
	.size		__nv_reservedSMEM_offset_0_alias, 0, 64
	.other		__nv_reservedSMEM_offset_0_alias,@"STO_CUDA_RESERVED_SHARED STV_DEFAULT"
__nv_reservedSMEM_offset_0_alias:
	.zero		0
	.zero		64


//--------------------- .nv.constant0.matrixMul   --------------------------
	.section	.nv.constant0.matrixMul,"a",@progbits
	.sectionflags	@""
	.align	4
.nv.constant0.matrixMul:
	.zero		932


//--------------------- SYMBOLS --------------------------

	.type		.nv.reservedSmem.offset0,@object
	.size		.nv.reservedSmem.offset0,0x4
